	.headerflags	@"EF_CUDA_TEXMODE_UNIFIED EF_CUDA_64BIT_ADDRESS EF_CUDA_ACCELERATORS EF_CUDA_SM90 EF_CUDA_VIRTUAL_SM(EF_CUDA_SM90)"
	.elftype	@"ET_EXEC"


//--------------------- .nv.info                  --------------------------
	.section	.nv.info,"",@"SHT_CUDA_INFO"
	.align	4


	//----- nvinfo : EIATTR_REGCOUNT
	.align		4
        /*0000*/ 	.byte	0x04, 0x2f
        /*0002*/ 	.short	(.L_1 - .L_0)
	.align		4
.L_0:
        /*0004*/ 	.word	index@(triton_poi_fused__unsafe_index_add_convolution_mul_sub_10)
        /*0008*/ 	.word	0x00000024


	//----- nvinfo : EIATTR_MIN_STACK_SIZE
	.align		4
.L_1:
        /*000c*/ 	.byte	0x04, 0x12
        /*000e*/ 	.short	(.L_3 - .L_2)
	.align		4
.L_2:
        /*0010*/ 	.word	index@(triton_poi_fused__unsafe_index_add_convolution_mul_sub_10)
        /*0014*/ 	.word	0x00000000


	//----- nvinfo : EIATTR_FRAME_SIZE
	.align		4
.L_3:
        /*0018*/ 	.byte	0x04, 0x11
        /*001a*/ 	.short	(.L_5 - .L_4)
	.align		4
.L_4:
        /*001c*/ 	.word	index@(triton_poi_fused__unsafe_index_add_convolution_mul_sub_10)
        /*0020*/ 	.word	0x00000000


	//----- nvinfo : EIATTR_MIN_STACK_SIZE
	.align		4
.L_5:
        /*0024*/ 	.byte	0x04, 0x12
        /*0026*/ 	.short	(.L_7 - .L_6)
	.align		4
.L_6:
        /*0028*/ 	.word	index@(triton_poi_fused__unsafe_index_add_convolution_mul_sub_10)
        /*002c*/ 	.word	0x00000000
.L_7:


//--------------------- .nv.info.triton_poi_fused__unsafe_index_add_convolution_mul_sub_10 --------------------------
	.section	.nv.info.triton_poi_fused__unsafe_index_add_convolution_mul_sub_10,"",@"SHT_CUDA_INFO"
	.sectionflags	@""
	.align	4


	//----- nvinfo : EIATTR_CUDA_API_VERSION
	.align		4
        /*0000*/ 	.byte	0x04, 0x37
        /*0002*/ 	.short	(.L_9 - .L_8)
.L_8:
        /*0004*/ 	.word	0x0000007c


	//----- nvinfo : EIATTR_KPARAM_INFO
	.align		4
.L_9:
        /*0008*/ 	.byte	0x04, 0x17
        /*000a*/ 	.short	(.L_11 - .L_10)
.L_10:
        /*000c*/ 	.word	0x00000000
        /*0010*/ 	.short	0x0009
        /*0012*/ 	.short	0x0048
        /*0014*/ 	.byte	0x00, 0xf0, 0x11, 0x00


	//----- nvinfo : EIATTR_KPARAM_INFO
	.align		4
.L_11:
        /*0018*/ 	.byte	0x04, 0x17
        /*001a*/ 	.short	(.L_13 - .L_12)
.L_12:
        /*001c*/ 	.word	0x00000000
        /*0020*/ 	.short	0x0008
        /*0022*/ 	.short	0x0040
        /*0024*/ 	.byte	0x00, 0xf4, 0x21, 0x00


	//----- nvinfo : EIATTR_KPARAM_INFO
	.align		4
.L_13:
        /*0028*/ 	.byte	0x04, 0x17
        /*002a*/ 	.short	(.L_15 - .L_14)
.L_14:
        /*002c*/ 	.word	0x00000000
        /*0030*/ 	.short	0x0007
        /*0032*/ 	.short	0x0038
        /*0034*/ 	.byte	0x00, 0xf4, 0x21, 0x00


	//----- nvinfo : EIATTR_KPARAM_INFO
	.align		4
.L_15:
        /*0038*/ 	.byte	0x04, 0x17
        /*003a*/ 	.short	(.L_17 - .L_16)
.L_16:
        /*003c*/ 	.word	0x00000000
        /*0040*/ 	.short	0x0006
        /*0042*/ 	.short	0x0030
        /*0044*/ 	.byte	0x00, 0xf4, 0x21, 0x00


	//----- nvinfo : EIATTR_KPARAM_INFO
	.align		4
.L_17:
        /*0048*/ 	.byte	0x04, 0x17
        /*004a*/ 	.short	(.L_19 - .L_18)
.L_18:
        /*004c*/ 	.word	0x00000000
        /*0050*/ 	.short	0x0005
        /*0052*/ 	.short	0x0028
        /*0054*/ 	.byte	0x00, 0xf4, 0x21, 0x00


	//----- nvinfo : EIATTR_KPARAM_INFO
	.align		4
.L_19:
        /*0058*/ 	.byte	0x04, 0x17
        /*005a*/ 	.short	(.L_21 - .L_20)
.L_20:
        /*005c*/ 	.word	0x00000000
        /*0060*/ 	.short	0x0004
        /*0062*/ 	.short	0x0020
        /*0064*/ 	.byte	0x00, 0xf4, 0x21, 0x00


	//----- nvinfo : EIATTR_KPARAM_INFO
	.align		4
.L_21:
        /*0068*/ 	.byte	0x04, 0x17
        /*006a*/ 	.short	(.L_23 - .L_22)
.L_22:
        /*006c*/ 	.word	0x00000000
        /*0070*/ 	.short	0x0003
        /*0072*/ 	.short	0x0018
        /*0074*/ 	.byte	0x00, 0xf4, 0x21, 0x00


	//----- nvinfo : EIATTR_KPARAM_INFO
	.align		4
.L_23:
        /*0078*/ 	.byte	0x04, 0x17
        /*007a*/ 	.short	(.L_25 - .L_24)
.L_24:
        /*007c*/ 	.word	0x00000000
        /*0080*/ 	.short	0x0002
        /*0082*/ 	.short	0x0010
        /*0084*/ 	.byte	0x00, 0xf4, 0x21, 0x00


	//----- nvinfo : EIATTR_KPARAM_INFO
	.align		4
.L_25:
        /*0088*/ 	.byte	0x04, 0x17
        /*008a*/ 	.short	(.L_27 - .L_26)
.L_26:
        /*008c*/ 	.word	0x00000000
        /*0090*/ 	.short	0x0001
        /*0092*/ 	.short	0x0008
        /*0094*/ 	.byte	0x00, 0xf4, 0x21, 0x00


	//----- nvinfo : EIATTR_KPARAM_INFO
	.align		4
.L_27:
        /*0098*/ 	.byte	0x04, 0x17
        /*009a*/ 	.short	(.L_29 - .L_28)
.L_28:
        /*009c*/ 	.word	0x00000000
        /*00a0*/ 	.short	0x0000
        /*00a2*/ 	.short	0x0000
        /*00a4*/ 	.byte	0x00, 0xf4, 0x21, 0x00


	//----- nvinfo : EIATTR_SPARSE_MMA_MASK
	.align		4
.L_29:
        /*00a8*/ 	.byte	0x03, 0x50
        /*00aa*/ 	.short	0x0000


	//----- nvinfo : EIATTR_MAXREG_COUNT
	.align		4
        /*00ac*/ 	.byte	0x03, 0x1b
        /*00ae*/ 	.short	0x00ff


	//----- nvinfo : EIATTR_EXIT_INSTR_OFFSETS
	.align		4
        /*00b0*/ 	.byte	0x04, 0x1c
        /*00b2*/ 	.short	(.L_31 - .L_30)


	//   ....[0]....
.L_30:
        /*00b4*/ 	.word	0x00000940


	//   ....[1]....
        /*00b8*/ 	.word	0x00000960


	//----- nvinfo : EIATTR_REQNTID
	.align		4
.L_31:
        /*00bc*/ 	.byte	0x04, 0x10
        /*00be*/ 	.short	(.L_33 - .L_32)
.L_32:
        /*00c0*/ 	.word	0x00000020
        /*00c4*/ 	.word	0x00000001
        /*00c8*/ 	.word	0x00000001


	//----- nvinfo : EIATTR_CBANK_PARAM_SIZE
	.align		4
.L_33:
        /*00cc*/ 	.byte	0x03, 0x19
        /*00ce*/ 	.short	0x004c


	//----- nvinfo : EIATTR_PARAM_CBANK
	.align		4
        /*00d0*/ 	.byte	0x04, 0x0a
        /*00d2*/ 	.short	(.L_35 - .L_34)
	.align		4
.L_34:
        /*00d4*/ 	.word	index@(.nv.constant0.triton_poi_fused__unsafe_index_add_convolution_mul_sub_10)
        /*00d8*/ 	.short	0x0210
        /*00da*/ 	.short	0x004c


	//----- nvinfo : EIATTR_SW_WAR
	.align		4
.L_35:
        /*00dc*/ 	.byte	0x04, 0x36
        /*00de*/ 	.short	(.L_37 - .L_36)
.L_36:
        /*00e0*/ 	.word	0x00000008
.L_37:


//--------------------- .nv.callgraph             --------------------------
	.section	.nv.callgraph,"",@"SHT_CUDA_CALLGRAPH"
	.align	4
	.sectionentsize	8
	.align		4
        /*0000*/ 	.word	0x00000000
	.align		4
        /*0004*/ 	.word	0xffffffff
	.align		4
        /*0008*/ 	.word	0x00000000
	.align		4
        /*000c*/ 	.word	0xfffffffe
	.align		4
        /*0010*/ 	.word	0x00000000
	.align		4
        /*0014*/ 	.word	0xfffffffd
	.align		4
        /*0018*/ 	.word	0x00000000
	.align		4
        /*001c*/ 	.word	0xfffffffc


//--------------------- .text.triton_poi_fused__unsafe_index_add_convolution_mul_sub_10 --------------------------
	.section	.text.triton_poi_fused__unsafe_index_add_convolution_mul_sub_10,"ax",@progbits
	.align	128
        .global         triton_poi_fused__unsafe_index_add_convolution_mul_sub_10
        .type           triton_poi_fused__unsafe_index_add_convolution_mul_sub_10,@function
        .size           triton_poi_fused__unsafe_index_add_convolution_mul_sub_10,(.L_x_1 - triton_poi_fused__unsafe_index_add_convolution_mul_sub_10)
        .other          triton_poi_fused__unsafe_index_add_convolution_mul_sub_10,@"STO_CUDA_ENTRY STV_DEFAULT"
triton_poi_fused__unsafe_index_add_convolution_mul_sub_10:
.text.triton_poi_fused__unsafe_index_add_convolution_mul_sub_10:
[----:B------:R-:W0:Y:S01]  /*0000*/  LDC R1, c[0x0][0x28] ;  /* 0x00000a00ff017b82 */ /* 0x000e220000000800 */
[----:B------:R-:W1:Y:S07]  /*0010*/  S2R R0, SR_TID.X ;  /* 0x0000000000007919 */ /* 0x000e6e0000002100 */
[----:B------:R-:W2:Y:S01]  /*0020*/  LDC.64 R6, c[0x0][0x218] ;  /* 0x00008600ff067b82 */ /* 0x000ea20000000a00 */
[----:B------:R-:W-:Y:S01]  /*0030*/  CS2R R16, SRZ ;  /* 0x0000000000107805 */ /* 0x000fe2000001ff00 */
[----:B------:R-:W-:Y:S01]  /*0040*/  ULDC.64 UR4, c[0x0][0x208] ;  /* 0x0000820000047ab9 */ /* 0x000fe20000000a00 */
[----:B------:R-:W3:Y:S05]  /*0050*/  S2R R13, SR_CTAID.X ;  /* 0x00000000000d7919 */ /* 0x000eea0000002500 */
[----:B------:R-:W4:Y:S01]  /*0060*/  LDC.64 R18, c[0x0][0x220] ;  /* 0x00008800ff127b82 */ /* 0x000f220000000a00 */
[----:B------:R-:W-:-:S07]  /*0070*/  CS2R R8, SRZ ;  /* 0x0000000000087805 */ /* 0x000fce000001ff00 */
[----:B------:R-:W5:Y:S01]  /*0080*/  LDC.64 R22, c[0x0][0x248] ;  /* 0x00009200ff167b82 */ /* 0x000f620000000a00 */
[----:B------:R-:W-:Y:S02]  /*0090*/  CS2R R10, SRZ ;  /* 0x00000000000a7805 */ /* 0x000fe4000001ff00 */
[----:B------:R-:W-:Y:S01]  /*00a0*/  CS2R R14, SRZ ;  /* 0x00000000000e7805 */ /* 0x000fe2000001ff00 */
[----:B------:R-:W-:-:S04]  /*00b0*/  ULDC.64 UR6, c[0x0][0x228] ;  /* 0x00008a0000067ab9 */ /* 0x000fc80000000a00 */
[----:B------:R-:W4:Y:S01]  /*00c0*/  LDC.64 R20, c[0x0][0x238] ;  /* 0x00008e00ff147b82 */ /* 0x000f220000000a00 */
[----:B-1----:R-:W-:-:S05]  /*00d0*/  IMAD.SHL.U32 R0, R0, 0x2, RZ ;  /* 0x0000000200007824 */ /* 0x002fca00078e00ff */
[----:B------:R-:W-:-:S05]  /*00e0*/  LOP3.LUT R0, R0, 0x3e, RZ, 0xc0, !PT ;  /* 0x0000003e00007812 */ /* 0x000fca00078ec0ff */
[----:B---3--:R-:W-:-:S05]  /*00f0*/  IMAD R0, R13, 0x40, R0 ;  /* 0x000000400d007824 */ /* 0x008fca00078e0200 */
[----:B------:R-:W-:Y:S02]  /*0100*/  SHF.R.S32.HI R3, RZ, 0x1f, R0 ;  /* 0x0000001fff037819 */ /* 0x000fe40000011400 */
[----:B------:R-:W-:Y:S02]  /*0110*/  ISETP.GE.AND P0, PT, R0, 0x40, PT ;  /* 0x000000400000780c */ /* 0x000fe40003f06270 */
[----:B------:R-:W-:-:S04]  /*0120*/  LEA.HI R3, R3, R0, RZ, 0x2 ;  /* 0x0000000003037211 */ /* 0x000fc800078f10ff */
[----:B------:R-:W-:Y:S02]  /*0130*/  SHF.R.S32.HI R2, RZ, 0x2, R3 ;  /* 0x00000002ff027819 */ /* 0x000fe40000011403 */
[----:B------:R-:W-:Y:S02]  /*0140*/  LOP3.LUT R3, R3, 0xfffffffc, RZ, 0xc0, !PT ;  /* 0xfffffffc03037812 */ /* 0x000fe400078ec0ff */
[----:B------:R-:W-:-:S04]  /*0150*/  LEA.HI R4, R2, R2, RZ, 0x2 ;  /* 0x0000000202047211 */ /* 0x000fc800078f10ff */
[----:B------:R-:W-:-:S05]  /*0160*/  LOP3.LUT R5, R4, 0xfffffffc, RZ, 0xc0, !PT ;  /* 0xfffffffc04057812 */ /* 0x000fca00078ec0ff */
[----:B------:R-:W-:-:S04]  /*0170*/  IMAD.IADD R2, R2, 0x1, -R5 ;  /* 0x0000000102027824 */ /* 0x000fc800078e0a05 */
[----:B--2---:R-:W-:-:S04]  /*0180*/  IMAD.WIDE R6, R2, 0x8, R6 ;  /* 0x0000000802067825 */ /* 0x004fc800078e0206 */
[----:B------:R-:W-:Y:S01]  /*0190*/  IMAD.IADD R12, R0, 0x1, -R3 ;  /* 0x00000001000c7824 */ /* 0x000fe200078e0a03 */
[----:B------:R1:W2:Y:S01]  /*01a0*/  @!P0 LDG.E.EL.64 R16, desc[UR4][R6.64] ;  /* 0x0000000406108981 */ /* 0x0002a2000c2e1b00 */
[----:B-----5:R-:W-:-:S04]  /*01b0*/  IMAD.WIDE R22, R2, 0x8, R22 ;  /* 0x0000000802167825 */ /* 0x020fc800078e0216 */
[C---:B----4-:R-:W-:Y:S01]  /*01c0*/  IMAD.WIDE R18, R12.reuse, 0x8, R18 ;  /* 0x000000080c127825 */ /* 0x050fe200078e0212 */
[----:B------:R3:W4:Y:S04]  /*01d0*/  @!P0 LDG.E.EL.64 R14, desc[UR4][R22.64] ;  /* 0x00000004160e8981 */ /* 0x000728000c2e1b00 */
[----:B------:R-:W5:Y:S01]  /*01e0*/  @!P0 LDG.E.EL.128 R8, desc[UR4][R18.64] ;  /* 0x0000000412088981 */ /* 0x000f62000c2e1d00 */
[----:B------:R-:W-:Y:S02]  /*01f0*/  CS2R R4, SRZ ;  /* 0x0000000000047805 */ /* 0x000fe4000001ff00 */
[----:B-1----:R-:W-:Y:S01]  /*0200*/  CS2R R6, SRZ ;  /* 0x0000000000067805 */ /* 0x002fe2000001ff00 */
[----:B0-----:R-:W-:-:S05]  /*0210*/  IMAD.WIDE R20, R12, 0x8, R20 ;  /* 0x000000080c147825 */ /* 0x001fca00078e0214 */
[----:B------:R0:W4:Y:S01]  /*0220*/  @!P0 LDG.E.EL.128 R4, desc[UR4][R20.64] ;  /* 0x0000000414048981 */ /* 0x000122000c2e1d00 */
[----:B------:R-:W-:Y:S01]  /*0230*/  HFMA2.MMA R33, -RZ, RZ, 0, 0 ;  /* 0x00000000ff217435 */ /* 0x000fe200000001ff */
[----:B------:R-:W-:Y:S01]  /*0240*/  IMAD.MOV.U32 R31, RZ, RZ, RZ ;  /* 0x000000ffff1f7224 */ /* 0x000fe200078e00ff */
[----:B--2---:R-:W-:-:S04]  /*0250*/  SHF.R.U32.HI R25, RZ, 0x1d, R17 ;  /* 0x0000001dff197819 */ /* 0x004fc80000011611 */
[----:B------:R-:W-:-:S04]  /*0260*/  LOP3.LUT R25, R25, 0x4, RZ, 0xc0, !PT ;  /* 0x0000000419197812 */ /* 0x000fc800078ec0ff */
[----:B------:R-:W-:Y:S02]  /*0270*/  IADD3 R25, P1, R16, R25, RZ ;  /* 0x0000001910197210 */ /* 0x000fe40007f3e0ff */
[----:B-----5:R-:W-:-:S03]  /*0280*/  LEA R24, P2, R8, UR6, 0x2 ;  /* 0x0000000608187c11 */ /* 0x020fc6000f8410ff */
[----:B---3--:R-:W-:Y:S01]  /*0290*/  IMAD.X R22, RZ, RZ, R17, P1 ;  /* 0x000000ffff167224 */ /* 0x008fe200008e0611 */
[----:B------:R-:W-:Y:S02]  /*02a0*/  LEA.HI.X R19, R8, UR7, R9, 0x2, P2 ;  /* 0x0000000708137c11 */ /* 0x000fe400090f1409 */
[C---:B------:R-:W-:Y:S02]  /*02b0*/  LEA R8, P1, R10.reuse, UR6, 0x2 ;  /* 0x000000060a087c11 */ /* 0x040fe4000f8210ff */
[--C-:B------:R-:W-:Y:S02]  /*02c0*/  SHF.R.U32.HI R3, RZ, 0x1b, R11.reuse ;  /* 0x0000001bff037819 */ /* 0x100fe4000001160b */
[----:B------:R-:W-:Y:S02]  /*02d0*/  LEA.HI.X R18, R10, UR7, R11, 0x2, P1 ;  /* 0x000000070a127c11 */ /* 0x000fe400088f140b */
[----:B------:R-:W1:Y:S01]  /*02e0*/  LDC.64 R10, c[0x0][0x240] ;  /* 0x00009000ff0a7b82 */ /* 0x000e620000000a00 */
[----:B------:R-:W-:-:S02]  /*02f0*/  SHF.R.U32.HI R16, RZ, 0x1b, R9 ;  /* 0x0000001bff107819 */ /* 0x000fc40000011609 */
[----:B----4-:R-:W-:Y:S02]  /*0300*/  SHF.R.U32.HI R17, RZ, 0x1d, R15 ;  /* 0x0000001dff117819 */ /* 0x010fe4000001160f */
[----:B------:R-:W-:Y:S02]  /*0310*/  LOP3.LUT R9, R16, 0x10, RZ, 0xc0, !PT ;  /* 0x0000001010097812 */ /* 0x000fe400078ec0ff */
[----:B------:R-:W-:Y:S02]  /*0320*/  LOP3.LUT R17, R17, 0x4, RZ, 0xc0, !PT ;  /* 0x0000000411117812 */ /* 0x000fe400078ec0ff */
[----:B------:R-:W-:Y:S02]  /*0330*/  LOP3.LUT R3, R3, 0x10, RZ, 0xc0, !PT ;  /* 0x0000001003037812 */ /* 0x000fe400078ec0ff */
[----:B------:R-:W-:Y:S02]  /*0340*/  IADD3 R24, P1, R9, R24, RZ ;  /* 0x0000001809187210 */ /* 0x000fe40007f3e0ff */
[----:B------:R-:W-:-:S02]  /*0350*/  IADD3 R17, P3, R14, R17, RZ ;  /* 0x000000110e117210 */ /* 0x000fc40007f7e0ff */
[----:B------:R-:W-:Y:S01]  /*0360*/  SHF.R.S32.HI R9, RZ, 0x19, R13 ;  /* 0x00000019ff097819 */ /* 0x000fe2000001140d */
[----:B------:R-:W-:Y:S01]  /*0370*/  IMAD.SHL.U32 R27, R25, 0x10, RZ ;  /* 0x00000010191b7824 */ /* 0x000fe200078e00ff */
[----:B------:R-:W-:Y:S02]  /*0380*/  IADD3 R28, P2, R3, R8, RZ ;  /* 0x00000008031c7210 */ /* 0x000fe40007f5e0ff */
[----:B------:R-:W-:Y:S02]  /*0390*/  SGXT R9, R9, 0x1 ;  /* 0x000000010909781a */ /* 0x000fe40000000200 */
[----:B------:R-:W-:Y:S01]  /*03a0*/  SHF.L.U32 R29, R17, 0x4, RZ ;  /* 0x00000004111d7819 */ /* 0x000fe200000006ff */
[----:B------:R-:W-:Y:S01]  /*03b0*/  IMAD.X R23, RZ, RZ, R19, P1 ;  /* 0x000000ffff177224 */ /* 0x000fe200008e0613 */
[----:B------:R-:W-:Y:S01]  /*03c0*/  IADD3.X R16, RZ, R15, RZ, P3, !PT ;  /* 0x0000000fff107210 */ /* 0x000fe20001ffe4ff */
[----:B------:R-:W-:Y:S01]  /*03d0*/  IMAD.X R15, RZ, RZ, R18, P2 ;  /* 0x000000ffff0f7224 */ /* 0x000fe200010e0612 */
[----:B------:R-:W-:-:S02]  /*03e0*/  SHF.L.U64.HI R14, R25, 0x4, R22 ;  /* 0x00000004190e7819 */ /* 0x000fc40000010216 */
[----:B------:R-:W-:Y:S02]  /*03f0*/  IADD3 R18, P1, R27, R24, RZ ;  /* 0x000000181b127210 */ /* 0x000fe40007f3e0ff */
[----:B0-----:R-:W-:Y:S02]  /*0400*/  IADD3 R20, P2, R28, R27, RZ ;  /* 0x0000001b1c147210 */ /* 0x001fe40007f5e0ff */
[----:B------:R-:W-:Y:S02]  /*0410*/  LEA.HI R9, R9, R0, RZ, 0x4 ;  /* 0x0000000009097211 */ /* 0x000fe400078f20ff */
[----:B------:R-:W-:Y:S01]  /*0420*/  IADD3 R22, P3, R29, R24, RZ ;  /* 0x000000181d167210 */ /* 0x000fe20007f7e0ff */
[----:B-1----:R-:W-:Y:S01]  /*0430*/  IMAD.WIDE R10, R12, 0x4, R10 ;  /* 0x000000040c0a7825 */ /* 0x002fe200078e020a */
[----:B------:R-:W-:Y:S02]  /*0440*/  SHF.L.U64.HI R16, R17, 0x4, R16 ;  /* 0x0000000411107819 */ /* 0x000fe40000010210 */
[----:B------:R-:W-:Y:S01]  /*0450*/  SHF.R.U32.HI R24, RZ, 0x1b, R5 ;  /* 0x0000001bff187819 */ /* 0x000fe20000011605 */
[----:B------:R-:W-:Y:S01]  /*0460*/  IMAD.X R19, R14, 0x1, R23, P1 ;  /* 0x000000010e137824 */ /* 0x000fe200008e0617 */
[----:B------:R-:W-:Y:S01]  /*0470*/  SHF.R.U32.HI R12, RZ, 0x1b, R7 ;  /* 0x0000001bff0c7819 */ /* 0x000fe20000011607 */
[----:B------:R-:W-:Y:S01]  /*0480*/  IMAD.X R21, R15, 0x1, R14, P2 ;  /* 0x000000010f157824 */ /* 0x000fe200010e060e */
[----:B------:R-:W-:Y:S01]  /*0490*/  LOP3.LUT R13, R9, 0xfffffff0, RZ, 0xc0, !PT ;  /* 0xfffffff0090d7812 */ /* 0x000fe200078ec0ff */
[----:B------:R-:W-:Y:S01]  /*04a0*/  IMAD.X R23, R16, 0x1, R23, P3 ;  /* 0x0000000110177824 */ /* 0x000fe200018e0617 */
[----:B------:R-:W-:-:S02]  /*04b0*/  LEA R25, P1, R4, UR6, 0x2 ;  /* 0x0000000604197c11 */ /* 0x000fc4000f8210ff */
[----:B------:R-:W-:Y:S01]  /*04c0*/  LOP3.LUT R24, R24, 0x10, RZ, 0xc0, !PT ;  /* 0x0000001018187812 */ /* 0x000fe200078ec0ff */
[----:B------:R-:W-:Y:S01]  /*04d0*/  IMAD.MOV.U32 R3, RZ, RZ, RZ ;  /* 0x000000ffff037224 */ /* 0x000fe200078e00ff */
[----:B------:R-:W-:Y:S02]  /*04e0*/  LEA R17, P3, R6, UR6, 0x2 ;  /* 0x0000000606117c11 */ /* 0x000fe4000f8610ff */
[----:B------:R-:W-:Y:S02]  /*04f0*/  CS2R R8, SRZ ;  /* 0x0000000000087805 */ /* 0x000fe4000001ff00 */
[----:B------:R-:W-:Y:S01]  /*0500*/  LOP3.LUT R12, R12, 0x10, RZ, 0xc0, !PT ;  /* 0x000000100c0c7812 */ /* 0x000fe200078ec0ff */
[C---:B------:R-:W-:Y:S01]  /*0510*/  IMAD.WIDE R18, R13.reuse, 0x4, R18 ;  /* 0x000000040d127825 */ /* 0x040fe200078e0212 */
[----:B------:R-:W-:Y:S02]  /*0520*/  LEA.HI.X R26, R4, UR7, R5, 0x2, P1 ;  /* 0x00000007041a7c11 */ /* 0x000fe400088f1405 */
[----:B------:R-:W-:Y:S01]  /*0530*/  IADD3 R24, P2, R24, R25, RZ ;  /* 0x0000001918187210 */ /* 0x000fe20007f5e0ff */
[----:B------:R-:W-:Y:S01]  /*0540*/  IMAD.WIDE R20, R13, 0x4, R20 ;  /* 0x000000040d147825 */ /* 0x000fe200078e0214 */
[----:B------:R-:W-:Y:S01]  /*0550*/  LEA.HI.X R7, R6, UR7, R7, 0x2, P3 ;  /* 0x0000000706077c11 */ /* 0x000fe200098f1407 */
[----:B------:R-:W0:Y:S01]  /*0560*/  LDC.64 R4, c[0x0][0x230] ;  /* 0x00008c00ff047b82 */ /* 0x000e220000000a00 */
[----:B------:R-:W-:Y:S01]  /*0570*/  IADD3 R12, P1, R12, R17, RZ ;  /* 0x000000110c0c7210 */ /* 0x000fe20007f3e0ff */
[----:B------:R1:W2:Y:S01]  /*0580*/  @!P0 LDG.E.EL R3, desc[UR4][R18.64] ;  /* 0x0000000412038981 */ /* 0x0002a2000c2e1900 */
[----:B------:R-:W-:Y:S01]  /*0590*/  IMAD.X R17, RZ, RZ, R26, P2 ;  /* 0x000000ffff117224 */ /* 0x000fe200010e061a */
[----:B------:R-:W-:-:S02]  /*05a0*/  IADD3 R6, P2, R24, R27, RZ ;  /* 0x0000001b18067210 */ /* 0x000fc40007f5e0ff */
[----:B------:R3:W4:Y:S01]  /*05b0*/  @!P0 LDG.E.EL R9, desc[UR4][R20.64] ;  /* 0x0000000414098981 */ /* 0x000722000c2e1900 */
[----:B------:R-:W-:Y:S01]  /*05c0*/  IADD3.X R25, RZ, R7, RZ, P1, !PT ;  /* 0x00000007ff197210 */ /* 0x000fe20000ffe4ff */
[----:B------:R-:W-:Y:S01]  /*05d0*/  IMAD.WIDE R22, R13, 0x4, R22 ;  /* 0x000000040d167825 */ /* 0x000fe200078e0216 */
[----:B-1----:R-:W-:Y:S02]  /*05e0*/  IADD3 R18, P3, R12, R27, RZ ;  /* 0x0000001b0c127210 */ /* 0x002fe40007f7e0ff */
[----:B---3--:R-:W-:Y:S01]  /*05f0*/  IADD3 R20, P4, R29, R28, RZ ;  /* 0x0000001c1d147210 */ /* 0x008fe20007f9e0ff */
[--C-:B------:R-:W-:Y:S01]  /*0600*/  IMAD.X R7, R17, 0x1, R14.reuse, P2 ;  /* 0x0000000111077824 */ /* 0x100fe200010e060e */
[----:B------:R1:W3:Y:S01]  /*0610*/  @!P0 LDG.E.EL R8, desc[UR4][R22.64] ;  /* 0x0000000416088981 */ /* 0x0002e2000c2e1900 */
[----:B------:R-:W-:Y:S02]  /*0620*/  IMAD.X R19, R25, 0x1, R14, P3 ;  /* 0x0000000119137824 */ /* 0x000fe400018e060e */
[----:B------:R-:W-:-:S02]  /*0630*/  IMAD.X R21, R16, 0x1, R15, P4 ;  /* 0x0000000110157824 */ /* 0x000fc400020e060f */
[----:B------:R-:W5:Y:S01]  /*0640*/  LDC.64 R14, c[0x0][0x250] ;  /* 0x00009400ff0e7b82 */ /* 0x000f620000000a00 */
[----:B-1----:R-:W-:Y:S02]  /*0650*/  IADD3 R22, P5, R29, R24, RZ ;  /* 0x000000181d167210 */ /* 0x002fe40007fbe0ff */
[----:B------:R-:W-:-:S03]  /*0660*/  IADD3 R24, P6, R29, R12, RZ ;  /* 0x0000000c1d187210 */ /* 0x000fc60007fde0ff */
[----:B------:R-:W-:Y:S01]  /*0670*/  IMAD.X R23, R16, 0x1, R17, P5 ;  /* 0x0000000110177824 */ /* 0x000fe200028e0611 */
[----:B------:R-:W-:Y:S01]  /*0680*/  IADD3.X R25, R16, R25, RZ, P6, !PT ;  /* 0x0000001910197210 */ /* 0x000fe200037fe4ff */
[----:B------:R-:W-:Y:S01]  /*0690*/  IMAD.MOV.U32 R17, RZ, RZ, RZ ;  /* 0x000000ffff117224 */ /* 0x000fe200078e00ff */
[----:B0-----:R0:W3:Y:S01]  /*06a0*/  LDG.E R16, desc[UR4][R4.64] ;  /* 0x0000000404107981 */ /* 0x0010e2000c1e1900 */
[----:B------:R-:W-:-:S04]  /*06b0*/  IMAD.WIDE R6, R13, 0x4, R6 ;  /* 0x000000040d067825 */ /* 0x000fc800078e0206 */
[C---:B------:R-:W-:Y:S01]  /*06c0*/  IMAD.WIDE R22, R13.reuse, 0x4, R22 ;  /* 0x000000040d167825 */ /* 0x040fe200078e0216 */
[----:B------:R1:W4:Y:S03]  /*06d0*/  @!P0 LDG.E.EL R17, desc[UR4][R6.64] ;  /* 0x0000000406118981 */ /* 0x000326000c2e1900 */
[----:B------:R-:W-:Y:S01]  /*06e0*/  IMAD.MOV.U32 R29, RZ, RZ, RZ ;  /* 0x000000ffff1d7224 */ /* 0x000fe200078e00ff */
[----:B------:R-:W4:Y:S01]  /*06f0*/  @!P0 LDG.E.EL R31, desc[UR4][R22.64] ;  /* 0x00000004161f8981 */ /* 0x000f22000c2e1900 */
[----:B------:R-:W-:Y:S02]  /*0700*/  IMAD.MOV.U32 R27, RZ, RZ, RZ ;  /* 0x000000ffff1b7224 */ /* 0x000fe400078e00ff */
[----:B------:R-:W-:-:S04]  /*0710*/  IMAD.WIDE R20, R13, 0x4, R20 ;  /* 0x000000040d147825 */ /* 0x000fc800078e0214 */
[C---:B------:R-:W-:Y:S01]  /*0720*/  IMAD.WIDE R18, R13.reuse, 0x4, R18 ;  /* 0x000000040d127825 */ /* 0x040fe200078e0212 */
[----:B------:R-:W4:Y:S03]  /*0730*/  @!P0 LDG.E.EL R29, desc[UR4][R20.64] ;  /* 0x00000004141d8981 */ /* 0x000f26000c2e1900 */
[----:B------:R-:W-:Y:S01]  /*0740*/  IMAD.WIDE R24, R13, 0x4, R24 ;  /* 0x000000040d187825 */ /* 0x000fe200078e0218 */
[----:B------:R-:W4:Y:S01]  /*0750*/  @!P0 LDG.E.EL R27, desc[UR4][R18.64] ;  /* 0x00000004121b8981 */ /* 0x000f22000c2e1900 */
[----:B0-----:R-:W-:Y:S01]  /*0760*/  CS2R R4, SRZ ;  /* 0x0000000000047805 */ /* 0x001fe2000001ff00 */
[----:B-1----:R-:W0:Y:S02]  /*0770*/  LDC.64 R6, c[0x0][0x210] ;  /* 0x00008400ff067b82 */ /* 0x002e240000000a00 */
[----:B------:R-:W4:Y:S01]  /*0780*/  @!P0 LDG.E.EL R33, desc[UR4][R24.64] ;  /* 0x0000000418218981 */ /* 0x000f22000c2e1900 */
[----:B-----5:R-:W-:-:S03]  /*0790*/  IMAD.WIDE R12, R2, 0x4, R14 ;  /* 0x00000004020c7825 */ /* 0x020fc600078e020e */
[----:B------:R4:W5:Y:S01]  /*07a0*/  @!P0 LDG.E.EL.64 R4, desc[UR4][R10.64] ;  /* 0x000000040a048981 */ /* 0x000962000c2e1b00 */
[----:B------:R-:W-:Y:S02]  /*07b0*/  IMAD.MOV.U32 R2, RZ, RZ, RZ ;  /* 0x000000ffff027224 */ /* 0x000fe400078e00ff */
[----:B------:R-:W-:-:S04]  /*07c0*/  IMAD.MOV.U32 R14, RZ, RZ, RZ ;  /* 0x000000ffff0e7224 */ /* 0x000fc800078e00ff */
[----:B------:R-:W5:Y:S04]  /*07d0*/  @!P0 LDG.E.EL R2, desc[UR4][R12.64] ;  /* 0x000000040c028981 */ /* 0x000f68000c2e1900 */
[----:B------:R-:W5:Y:S01]  /*07e0*/  @!P0 LDG.E.EL R14, desc[UR4][R12.64] ;  /* 0x000000040c0e8981 */ /* 0x000f62000c2e1900 */
[----:B0-----:R-:W-:-:S04]  /*07f0*/  IMAD.WIDE R6, R0, 0x4, R6 ;  /* 0x0000000400067825 */ /* 0x001fc800078e0206 */
[C---:B---3--:R-:W-:Y:S01]  /*0800*/  FADD R15, R16.reuse, R8 ;  /* 0x00000008100f7221 */ /* 0x048fe20000000000 */
[C---:B--2---:R-:W-:Y:S01]  /*0810*/  FADD R3, R16.reuse, R3 ;  /* 0x0000000310037221 */ /* 0x044fe20000000000 */
[C---:B----4-:R-:W-:Y:S01]  /*0820*/  FADD R10, R16.reuse, R9 ;  /* 0x00000009100a7221 */ /* 0x050fe20000000000 */
[C---:B------:R-:W-:Y:S01]  /*0830*/  FADD R18, R16.reuse, R17 ;  /* 0x0000001110127221 */ /* 0x040fe20000000000 */
[----:B------:R-:W-:-:S03]  /*0840*/  FADD R8, R16, R31 ;  /* 0x0000001f10087221 */ /* 0x000fc60000000000 */
[----:B------:R-:W-:Y:S01]  /*0850*/  FADD R18, -R3, R18 ;  /* 0x0000001203127221 */ /* 0x000fe20000000100 */
[----:B------:R-:W-:Y:S01]  /*0860*/  FADD R8, -R15, R8 ;  /* 0x000000080f087221 */ /* 0x000fe20000000100 */
[C---:B------:R-:W-:Y:S01]  /*0870*/  FADD R20, R16.reuse, R29 ;  /* 0x0000001d10147221 */ /* 0x040fe20000000000 */
[C---:B------:R-:W-:Y:S01]  /*0880*/  FADD R27, R16.reuse, R27 ;  /* 0x0000001b101b7221 */ /* 0x040fe20000000000 */
[----:B------:R-:W-:-:S03]  /*0890*/  FADD R33, R16, R33 ;  /* 0x0000002110217221 */ /* 0x000fc60000000000 */
[----:B------:R-:W-:Y:S01]  /*08a0*/  FADD R27, -R10, R27 ;  /* 0x0000001b0a1b7221 */ /* 0x000fe20000000100 */
[----:B------:R-:W-:Y:S01]  /*08b0*/  FADD R33, -R20, R33 ;  /* 0x0000002114217221 */ /* 0x000fe20000000100 */
[-C--:B-----5:R-:W-:Y:S01]  /*08c0*/  FFMA R3, R18, R4.reuse, R3 ;  /* 0x0000000412037223 */ /* 0x0a0fe20000000003 */
[----:B------:R-:W-:Y:S01]  /*08d0*/  FFMA R8, R8, R4, R15 ;  /* 0x0000000408087223 */ /* 0x000fe2000000000f */
[-C--:B------:R-:W-:Y:S01]  /*08e0*/  FFMA R27, R27, R5.reuse, R10 ;  /* 0x000000051b1b7223 */ /* 0x080fe2000000000a */
[----:B------:R-:W-:Y:S02]  /*08f0*/  FFMA R20, R33, R5, R20 ;  /* 0x0000000521147223 */ /* 0x000fe40000000014 */
[----:B------:R-:W-:Y:S02]  /*0900*/  FADD R8, -R3, R8 ;  /* 0x0000000803087221 */ /* 0x000fe40000000100 */
[----:B------:R-:W-:Y:S02]  /*0910*/  FADD R20, -R27, R20 ;  /* 0x000000141b147221 */ /* 0x000fe40000000100 */
[----:B------:R-:W-:-:S02]  /*0920*/  FFMA R2, R8, R2, R3 ;  /* 0x0000000208027223 */ /* 0x000fc40000000003 */
[----:B------:R-:W-:Y:S01]  /*0930*/  FFMA R3, R20, R14, R27 ;  /* 0x0000000e14037223 */ /* 0x000fe2000000001b */
[----:B------:R-:W-:Y:S06]  /*0940*/  @P0 EXIT ;  /* 0x000000000000094d */ /* 0x000fec0003800000 */
[----:B------:R-:W-:Y:S01]  /*0950*/  STG.E.64 desc[UR4][R6.64], R2 ;  /* 0x0000000206007986 */ /* 0x000fe2000c101b04 */
[----:B------:R-:W-:Y:S05]  /*0960*/  EXIT ;  /* 0x000000000000794d */ /* 0x000fea0003800000 */
.L_x_0:
[----:B------:R-:W-:-:S00]  /*0970*/  BRA `(.L_x_0) ;  /* 0xfffffffc00fc7947 */ /* 0x000fc0000383ffff */
[----:B------:R-:W-:-:S00]  /*0980*/  NOP ;  /* 0x0000000000007918 */ /* 0x000fc00000000000 */
[----:B------:R-:W-:-:S00]  /*0990*/  NOP ;  /* 0x0000000000007918 */ /* 0x000fc00000000000 */
[----:B------:R-:W-:-:S00]  /*09a0*/  NOP ;  /* 0x0000000000007918 */ /* 0x000fc00000000000 */
[----:B------:R-:W-:-:S00]  /*09b0*/  NOP ;  /* 0x0000000000007918 */ /* 0x000fc00000000000 */
[----:B------:R-:W-:-:S00]  /*09c0*/  NOP ;  /* 0x0000000000007918 */ /* 0x000fc00000000000 */
[----:B------:R-:W-:-:S00]  /*09d0*/  NOP ;  /* 0x0000000000007918 */ /* 0x000fc00000000000 */
[----:B------:R-:W-:-:S00]  /*09e0*/  NOP ;  /* 0x0000000000007918 */ /* 0x000fc00000000000 */
[----:B------:R-:W-:-:S00]  /*09f0*/  NOP ;  /* 0x0000000000007918 */ /* 0x000fc00000000000 */
.L_x_1:


//--------------------- .nv.constant0.triton_poi_fused__unsafe_index_add_convolution_mul_sub_10 --------------------------
	.section	.nv.constant0.triton_poi_fused__unsafe_index_add_convolution_mul_sub_10,"a",@progbits
	.sectionflags	@""
	.align	4
.nv.constant0.triton_poi_fused__unsafe_index_add_convolution_mul_sub_10:
	.zero		604
